//
// Generated by NVIDIA NVVM Compiler
//
// Compiler Build ID: CL-36424714
// Cuda compilation tools, release 13.0, V13.0.88
// Based on NVVM 20.0.0
//

.version 9.0
.target sm_100
.address_size 64

	// .globl	_Z10add_devicePiS_S_i

.visible .entry _Z10add_devicePiS_S_i(
	.param .u64 .ptr .align 1 _Z10add_devicePiS_S_i_param_0,
	.param .u64 .ptr .align 1 _Z10add_devicePiS_S_i_param_1,
	.param .u64 .ptr .align 1 _Z10add_devicePiS_S_i_param_2,
	.param .u32 _Z10add_devicePiS_S_i_param_3
)
{
	.reg .pred 	%p<2>;
	.reg .b32 	%r<9>;
	.reg .b64 	%rd<11>;

	ld.param.u64 	%rd1, [_Z10add_devicePiS_S_i_param_0];
	ld.param.u64 	%rd2, [_Z10add_devicePiS_S_i_param_1];
	ld.param.u64 	%rd3, [_Z10add_devicePiS_S_i_param_2];
	ld.param.u32 	%r2, [_Z10add_devicePiS_S_i_param_3];
	mov.u32 	%r3, %ctaid.x;
	mov.u32 	%r4, %ntid.x;
	mov.u32 	%r5, %tid.x;
	mad.lo.s32 	%r1, %r3, %r4, %r5;
	setp.ge.s32 	%p1, %r1, %r2;
	@%p1 bra 	$L__BB0_2;
	cvta.to.global.u64 	%rd4, %rd1;
	cvta.to.global.u64 	%rd5, %rd2;
	cvta.to.global.u64 	%rd6, %rd3;
	mul.wide.s32 	%rd7, %r1, 4;
	add.s64 	%rd8, %rd4, %rd7;
	ld.global.u32 	%r6, [%rd8];
	add.s64 	%rd9, %rd5, %rd7;
	ld.global.u32 	%r7, [%rd9];
	add.s32 	%r8, %r7, %r6;
	add.s64 	%rd10, %rd6, %rd7;
	st.global.u32 	[%rd10], %r8;
$L__BB0_2:
	ret;

}


// ===== COMPILED SASS (sm_100) =====

	.target	sm_100

	.elftype	@"ET_EXEC"


//--------------------- .note.nv.tkinfo           --------------------------
	.section	.note.nv.tkinfo,"",@"SHT_NOTE"
	.sectionflags	@"SHF_NOTE_NV_TKINFO"
	.tkinfo
        /*0018*/ 	.word	0x00000002
        /*0030*/ 	.string	""
        /*0030*/ 	.string	"ptxas"
        /*0030*/ 	.string	"Cuda compilation tools, release 13.0, V13.0.88"
        /*0030*/ 	.string	"Build cuda_13.0.r13.0/compiler.36424714_0"
        /*0030*/ 	.string	"-arch sm_100 -m 64 "



//--------------------- .note.nv.cuinfo           --------------------------
	.section	.note.nv.cuinfo,"",@"SHT_NOTE"
	.sectionflags	@"SHF_NOTE_NV_CUINFO"
        /*0018*/ 	.short	0x0002
        /*001a*/ 	.short	0x0064
        /*001c*/ 	.short	0x0082
	.zero		2


//--------------------- .nv.info                  --------------------------
	.section	.nv.info,"",@"SHT_CUDA_INFO"
	.align	4


	//----- nvinfo : EIATTR_REGCOUNT
	.align		4
        /*0000*/ 	.byte	0x04, 0x2f
        /*0002*/ 	.short	(.L_1 - .L_0)
	.align		4
.L_0:
        /*0004*/ 	.word	index@(_Z10add_devicePiS_S_i)
        /*0008*/ 	.word	0x0000000c


	//----- nvinfo : EIATTR_FRAME_SIZE
	.align		4
.L_1:
        /*000c*/ 	.byte	0x04, 0x11
        /*000e*/ 	.short	(.L_3 - .L_2)
	.align		4
.L_2:
        /*0010*/ 	.word	index@(_Z10add_devicePiS_S_i)
        /*0014*/ 	.word	0x00000000


	//----- nvinfo : EIATTR_MIN_STACK_SIZE
	.align		4
.L_3:
        /*0018*/ 	.byte	0x04, 0x12
        /*001a*/ 	.short	(.L_5 - .L_4)
	.align		4
.L_4:
        /*001c*/ 	.word	index@(_Z10add_devicePiS_S_i)
        /*0020*/ 	.word	0x00000000
.L_5:


//--------------------- .nv.compat                --------------------------
	.section	.nv.compat,"",@"SHT_CUDA_COMPAT_INFO"
	.align	4
        /*0000*/ 	.byte	0x02, 0x09, 0x00, 0x00, 0x02, 0x02, 0x01, 0x00, 0x02, 0x05, 0x05, 0x00, 0x03, 0x07, 0x01, 0x01
        /*0010*/ 	.byte	0x02, 0x03, 0x00, 0x00, 0x02, 0x06, 0x01, 0x00, 0x04, 0x0b, 0x08, 0x00, 0x09, 0x00, 0x00, 0x00
        /*0020*/ 	.byte	0x00, 0x00, 0x00, 0x00


//--------------------- .nv.info._Z10add_devicePiS_S_i --------------------------
	.section	.nv.info._Z10add_devicePiS_S_i,"",@"SHT_CUDA_INFO"
	.sectionflags	@""
	.align	4


	//----- nvinfo : EIATTR_CUDA_API_VERSION
	.align		4
        /*0000*/ 	.byte	0x04, 0x37
        /*0002*/ 	.short	(.L_7 - .L_6)
.L_6:
        /*0004*/ 	.word	0x00000082


	//----- nvinfo : EIATTR_KPARAM_INFO
	.align		4
.L_7:
        /*0008*/ 	.byte	0x04, 0x17
        /*000a*/ 	.short	(.L_9 - .L_8)
.L_8:
        /*000c*/ 	.word	0x00000000
        /*0010*/ 	.short	0x0003
        /*0012*/ 	.short	0x0018
        /*0014*/ 	.byte	0x00, 0xf0, 0x11, 0x00


	//----- nvinfo : EIATTR_KPARAM_INFO
	.align		4
.L_9:
        /*0018*/ 	.byte	0x04, 0x17
        /*001a*/ 	.short	(.L_11 - .L_10)
.L_10:
        /*001c*/ 	.word	0x00000000
        /*0020*/ 	.short	0x0002
        /*0022*/ 	.short	0x0010
        /*0024*/ 	.byte	0x00, 0xf5, 0x21, 0x00


	//----- nvinfo : EIATTR_KPARAM_INFO
	.align		4
.L_11:
        /*0028*/ 	.byte	0x04, 0x17
        /*002a*/ 	.short	(.L_13 - .L_12)
.L_12:
        /*002c*/ 	.word	0x00000000
        /*0030*/ 	.short	0x0001
        /*0032*/ 	.short	0x0008
        /*0034*/ 	.byte	0x00, 0xf5, 0x21, 0x00


	//----- nvinfo : EIATTR_KPARAM_INFO
	.align		4
.L_13:
        /*0038*/ 	.byte	0x04, 0x17
        /*003a*/ 	.short	(.L_15 - .L_14)
.L_14:
        /*003c*/ 	.word	0x00000000
        /*0040*/ 	.short	0x0000
        /*0042*/ 	.short	0x0000
        /*0044*/ 	.byte	0x00, 0xf5, 0x21, 0x00


	//----- nvinfo : EIATTR_SPARSE_MMA_MASK
	.align		4
.L_15:
        /*0048*/ 	.byte	0x03, 0x50
        /*004a*/ 	.short	0x0000


	//----- nvinfo : EIATTR_MAXREG_COUNT
	.align		4
        /*004c*/ 	.byte	0x03, 0x1b
        /*004e*/ 	.short	0x00ff


	//----- nvinfo : EIATTR_MERCURY_ISA_VERSION
	.align		4
        /*0050*/ 	.byte	0x03, 0x5f
        /*0052*/ 	.short	0x0101


	//----- nvinfo : EIATTR_VRC_CTA_INIT_COUNT
	.align		4
        /*0054*/ 	.byte	0x02, 0x4a
	.zero		1
	.zero		1


	//----- nvinfo : EIATTR_EXIT_INSTR_OFFSETS
	.align		4
        /*0058*/ 	.byte	0x04, 0x1c
        /*005a*/ 	.short	(.L_17 - .L_16)


	//   ....[0]....
.L_16:
        /*005c*/ 	.word	0x00000070


	//   ....[1]....
        /*0060*/ 	.word	0x00000130


	//----- nvinfo : EIATTR_CBANK_PARAM_SIZE
	.align		4
.L_17:
        /*0064*/ 	.byte	0x03, 0x19
        /*0066*/ 	.short	0x001c


	//----- nvinfo : EIATTR_PARAM_CBANK
	.align		4
        /*0068*/ 	.byte	0x04, 0x0a
        /*006a*/ 	.short	(.L_19 - .L_18)
	.align		4
.L_18:
        /*006c*/ 	.word	index@(.nv.constant0._Z10add_devicePiS_S_i)
        /*0070*/ 	.short	0x0380
        /*0072*/ 	.short	0x001c


	//----- nvinfo : EIATTR_SW_WAR
	.align		4
.L_19:
        /*0074*/ 	.byte	0x04, 0x36
        /*0076*/ 	.short	(.L_21 - .L_20)
.L_20:
        /*0078*/ 	.word	0x00000008
.L_21:


//--------------------- .nv.callgraph             --------------------------
	.section	.nv.callgraph,"",@"SHT_CUDA_CALLGRAPH"
	.align	4
	.sectionentsize	8
	.align		4
        /*0000*/ 	.word	0x00000000
	.align		4
        /*0004*/ 	.word	0xffffffff
	.align		4
        /*0008*/ 	.word	0x00000000
	.align		4
        /*000c*/ 	.word	0xfffffffe
	.align		4
        /*0010*/ 	.word	0x00000000
	.align		4
        /*0014*/ 	.word	0xfffffffd
	.align		4
        /*0018*/ 	.word	0x00000000
	.align		4
        /*001c*/ 	.word	0xfffffffc


//--------------------- .text._Z10add_devicePiS_S_i --------------------------
	.section	.text._Z10add_devicePiS_S_i,"ax",@progbits
	.align	128
        .global         _Z10add_devicePiS_S_i
        .type           _Z10add_devicePiS_S_i,@function
        .size           _Z10add_devicePiS_S_i,(.L_x_1 - _Z10add_devicePiS_S_i)
        .other          _Z10add_devicePiS_S_i,@"STO_CUDA_ENTRY STV_DEFAULT"
_Z10add_devicePiS_S_i:
.text._Z10add_devicePiS_S_i:
[----:B------:R-:W-:Y:S01]  /*0000*/  LDC R1, c[0x0][0x37c] ;  /* 0x0000df00ff017b82 */ /* 0x000fe20000000800 */
[----:B------:R-:W0:Y:S07]  /*0010*/  S2R R0, SR_TID.X ;  /* 0x0000000000007919 */ /* 0x000e2e0000002100 */
[----:B------:R-:W0:Y:S01]  /*0020*/  S2UR UR4, SR_CTAID.X ;  /* 0x00000000000479c3 */ /* 0x000e220000002500 */
[----:B------:R-:W1:Y:S07]  /*0030*/  LDCU UR5, c[0x0][0x398] ;  /* 0x00007300ff0577ac */ /* 0x000e6e0008000800 */
[----:B------:R-:W0:Y:S02]  /*0040*/  LDC R9, c[0x0][0x360] ;  /* 0x0000d800ff097b82 */ /* 0x000e240000000800 */
[----:B0-----:R-:W-:-:S05]  /*0050*/  IMAD R9, R9, UR4, R0 ;  /* 0x0000000409097c24 */ /* 0x001fca000f8e0200 */
[----:B-1----:R-:W-:-:S13]  /*0060*/  ISETP.GE.AND P0, PT, R9, UR5, PT ;  /* 0x0000000509007c0c */ /* 0x002fda000bf06270 */
[----:B------:R-:W-:Y:S05]  /*0070*/  @P0 EXIT ;  /* 0x000000000000094d */ /* 0x000fea0003800000 */
[----:B------:R-:W0:Y:S01]  /*0080*/  LDC.64 R2, c[0x0][0x380] ;  /* 0x0000e000ff027b82 */ /* 0x000e220000000a00 */
[----:B------:R-:W1:Y:S07]  /*0090*/  LDCU.64 UR4, c[0x0][0x358] ;  /* 0x00006b00ff0477ac */ /* 0x000e6e0008000a00 */
[----:B------:R-:W2:Y:S08]  /*00a0*/  LDC.64 R4, c[0x0][0x388] ;  /* 0x0000e200ff047b82 */ /* 0x000eb00000000a00 */
[----:B------:R-:W3:Y:S01]  /*00b0*/  LDC.64 R6, c[0x0][0x390] ;  /* 0x0000e400ff067b82 */ /* 0x000ee20000000a00 */
[----:B0-----:R-:W-:-:S06]  /*00c0*/  IMAD.WIDE R2, R9, 0x4, R2 ;  /* 0x0000000409027825 */ /* 0x001fcc00078e0202 */
[----:B-1----:R-:W4:Y:S01]  /*00d0*/  LDG.E R2, desc[UR4][R2.64] ;  /* 0x0000000402027981 */ /* 0x002f22000c1e1900 */
[----:B--2---:R-:W-:-:S06]  /*00e0*/  IMAD.WIDE R4, R9, 0x4, R4 ;  /* 0x0000000409047825 */ /* 0x004fcc00078e0204 */
[----:B------:R-:W4:Y:S01]  /*00f0*/  LDG.E R5, desc[UR4][R4.64] ;  /* 0x0000000404057981 */ /* 0x000f22000c1e1900 */
[----:B---3--:R-:W-:Y:S01]  /*0100*/  IMAD.WIDE R6, R9, 0x4, R6 ;  /* 0x0000000409067825 */ /* 0x008fe200078e0206 */
[----:B----4-:R-:W-:-:S05]  /*0110*/  IADD3 R9, PT, PT, R2, R5, RZ ;  /* 0x0000000502097210 */ /* 0x010fca0007ffe0ff */
[----:B------:R-:W-:Y:S01]  /*0120*/  STG.E desc[UR4][R6.64], R9 ;  /* 0x0000000906007986 */ /* 0x000fe2000c101904 */
[----:B------:R-:W-:Y:S05]  /*0130*/  EXIT ;  /* 0x000000000000794d */ /* 0x000fea0003800000 */
.L_x_0:
[----:B------:R-:W-:-:S00]  /*0140*/  BRA `(.L_x_0) ;  /* 0xfffffffc00fc7947 */ /* 0x000fc0000383ffff */
[----:B------:R-:W-:-:S00]  /*0150*/  NOP ;  /* 0x0000000000007918 */ /* 0x000fc00000000000 */
        /* <DEDUP_REMOVED lines=10> */
.L_x_1:


//--------------------- .nv.shared.reserved.0     --------------------------
	.section	.nv.shared.reserved.0,"aw",@nobits
	.weak		__nv_reservedSMEM_offset_0_alias
	.size		__nv_reservedSMEM_offset_0_alias, 0, 64
	.other		__nv_reservedSMEM_offset_0_alias,@"STO_CUDA_RESERVED_SHARED STV_DEFAULT"
__nv_reservedSMEM_offset_0_alias:
	.zero		0
	.zero		64


//--------------------- .nv.constant0._Z10add_devicePiS_S_i --------------------------
	.section	.nv.constant0._Z10add_devicePiS_S_i,"a",@progbits
	.sectionflags	@""
	.align	4
.nv.constant0._Z10add_devicePiS_S_i:
	.zero		924


//--------------------- SYMBOLS --------------------------

	.type		.nv.reservedSmem.offset0,@object
	.size		.nv.reservedSmem.offset0,0x4
